	.headerflags	@"EF_CUDA_TEXMODE_UNIFIED EF_CUDA_64BIT_ADDRESS EF_CUDA_ACCELERATORS EF_CUDA_SM90 EF_CUDA_VIRTUAL_SM(EF_CUDA_SM90)"
	.elftype	@"ET_EXEC"


//--------------------- .nv.info                  --------------------------
	.section	.nv.info,"",@"SHT_CUDA_INFO"
	.align	4


	//----- nvinfo : EIATTR_REGCOUNT
	.align		4
        /*0000*/ 	.byte	0x04, 0x2f
        /*0002*/ 	.short	(.L_1 - .L_0)
	.align		4
.L_0:
        /*0004*/ 	.word	index@(triton_poi_fused_2)
        /*0008*/ 	.word	0x0000000c


	//----- nvinfo : EIATTR_MIN_STACK_SIZE
	.align		4
.L_1:
        /*000c*/ 	.byte	0x04, 0x12
        /*000e*/ 	.short	(.L_3 - .L_2)
	.align		4
.L_2:
        /*0010*/ 	.word	index@(triton_poi_fused_2)
        /*0014*/ 	.word	0x00000000


	//----- nvinfo : EIATTR_FRAME_SIZE
	.align		4
.L_3:
        /*0018*/ 	.byte	0x04, 0x11
        /*001a*/ 	.short	(.L_5 - .L_4)
	.align		4
.L_4:
        /*001c*/ 	.word	index@(triton_poi_fused_2)
        /*0020*/ 	.word	0x00000000


	//----- nvinfo : EIATTR_MIN_STACK_SIZE
	.align		4
.L_5:
        /*0024*/ 	.byte	0x04, 0x12
        /*0026*/ 	.short	(.L_7 - .L_6)
	.align		4
.L_6:
        /*0028*/ 	.word	index@(triton_poi_fused_2)
        /*002c*/ 	.word	0x00000000
.L_7:


//--------------------- .nv.info.triton_poi_fused_2 --------------------------
	.section	.nv.info.triton_poi_fused_2,"",@"SHT_CUDA_INFO"
	.sectionflags	@""
	.align	4


	//----- nvinfo : EIATTR_CUDA_API_VERSION
	.align		4
        /*0000*/ 	.byte	0x04, 0x37
        /*0002*/ 	.short	(.L_9 - .L_8)
.L_8:
        /*0004*/ 	.word	0x0000007c


	//----- nvinfo : EIATTR_KPARAM_INFO
	.align		4
.L_9:
        /*0008*/ 	.byte	0x04, 0x17
        /*000a*/ 	.short	(.L_11 - .L_10)
.L_10:
        /*000c*/ 	.word	0x00000000
        /*0010*/ 	.short	0x0002
        /*0012*/ 	.short	0x0010
        /*0014*/ 	.byte	0x00, 0xf0, 0x11, 0x00


	//----- nvinfo : EIATTR_KPARAM_INFO
	.align		4
.L_11:
        /*0018*/ 	.byte	0x04, 0x17
        /*001a*/ 	.short	(.L_13 - .L_12)
.L_12:
        /*001c*/ 	.word	0x00000000
        /*0020*/ 	.short	0x0001
        /*0022*/ 	.short	0x0008
        /*0024*/ 	.byte	0x00, 0xf4, 0x21, 0x00


	//----- nvinfo : EIATTR_KPARAM_INFO
	.align		4
.L_13:
        /*0028*/ 	.byte	0x04, 0x17
        /*002a*/ 	.short	(.L_15 - .L_14)
.L_14:
        /*002c*/ 	.word	0x00000000
        /*0030*/ 	.short	0x0000
        /*0032*/ 	.short	0x0000
        /*0034*/ 	.byte	0x00, 0xf4, 0x21, 0x00


	//----- nvinfo : EIATTR_SPARSE_MMA_MASK
	.align		4
.L_15:
        /*0038*/ 	.byte	0x03, 0x50
        /*003a*/ 	.short	0x0000


	//----- nvinfo : EIATTR_MAXREG_COUNT
	.align		4
        /*003c*/ 	.byte	0x03, 0x1b
        /*003e*/ 	.short	0x00ff


	//----- nvinfo : EIATTR_EXIT_INSTR_OFFSETS
	.align		4
        /*0040*/ 	.byte	0x04, 0x1c
        /*0042*/ 	.short	(.L_17 - .L_16)


	//   ....[0]....
.L_16:
        /*0044*/ 	.word	0x000000f0


	//   ....[1]....
        /*0048*/ 	.word	0x00000110


	//----- nvinfo : EIATTR_REQNTID
	.align		4
.L_17:
        /*004c*/ 	.byte	0x04, 0x10
        /*004e*/ 	.short	(.L_19 - .L_18)
.L_18:
        /*0050*/ 	.word	0x00000020
        /*0054*/ 	.word	0x00000001
        /*0058*/ 	.word	0x00000001


	//----- nvinfo : EIATTR_CBANK_PARAM_SIZE
	.align		4
.L_19:
        /*005c*/ 	.byte	0x03, 0x19
        /*005e*/ 	.short	0x0014


	//----- nvinfo : EIATTR_PARAM_CBANK
	.align		4
        /*0060*/ 	.byte	0x04, 0x0a
        /*0062*/ 	.short	(.L_21 - .L_20)
	.align		4
.L_20:
        /*0064*/ 	.word	index@(.nv.constant0.triton_poi_fused_2)
        /*0068*/ 	.short	0x0210
        /*006a*/ 	.short	0x0014


	//----- nvinfo : EIATTR_SW_WAR
	.align		4
.L_21:
        /*006c*/ 	.byte	0x04, 0x36
        /*006e*/ 	.short	(.L_23 - .L_22)
.L_22:
        /*0070*/ 	.word	0x00000008
.L_23:


//--------------------- .nv.callgraph             --------------------------
	.section	.nv.callgraph,"",@"SHT_CUDA_CALLGRAPH"
	.align	4
	.sectionentsize	8
	.align		4
        /*0000*/ 	.word	0x00000000
	.align		4
        /*0004*/ 	.word	0xffffffff
	.align		4
        /*0008*/ 	.word	0x00000000
	.align		4
        /*000c*/ 	.word	0xfffffffe
	.align		4
        /*0010*/ 	.word	0x00000000
	.align		4
        /*0014*/ 	.word	0xfffffffd
	.align		4
        /*0018*/ 	.word	0x00000000
	.align		4
        /*001c*/ 	.word	0xfffffffc


//--------------------- .text.triton_poi_fused_2  --------------------------
	.section	.text.triton_poi_fused_2,"ax",@progbits
	.align	128
        .global         triton_poi_fused_2
        .type           triton_poi_fused_2,@function
        .size           triton_poi_fused_2,(.L_x_1 - triton_poi_fused_2)
        .other          triton_poi_fused_2,@"STO_CUDA_ENTRY STV_DEFAULT"
triton_poi_fused_2:
.text.triton_poi_fused_2:
[----:B------:R-:W0:Y:S02]  /*0000*/  LDC R1, c[0x0][0x28] ;  /* 0x00000a00ff017b82 */ /* 0x000e240000000800 */
[----:B------:R-:W1:Y:S01]  /*0010*/  S2R R6, SR_TID.X ;  /* 0x0000000000067919 */ /* 0x000e620000002100 */
[----:B------:R-:W2:Y:S01]  /*0020*/  LDC.64 R2, c[0x0][0x210] ;  /* 0x00008400ff027b82 */ /* 0x000ea20000000a00 */
[----:B------:R-:W-:Y:S01]  /*0030*/  IMAD.MOV.U32 R9, RZ, RZ, RZ ;  /* 0x000000ffff097224 */ /* 0x000fe200078e00ff */
[----:B------:R-:W-:Y:S01]  /*0040*/  ULDC.64 UR4, c[0x0][0x208] ;  /* 0x0000820000047ab9 */ /* 0x000fe20000000a00 */
[----:B------:R-:W3:Y:S05]  /*0050*/  S2R R7, SR_CTAID.X ;  /* 0x0000000000077919 */ /* 0x000eea0000002500 */
[----:B------:R-:W4:Y:S01]  /*0060*/  LDC.64 R4, c[0x0][0x218] ;  /* 0x00008600ff047b82 */ /* 0x000f220000000a00 */
[----:B-1----:R-:W-:-:S05]  /*0070*/  LOP3.LUT R0, R6, 0xf, RZ, 0xc0, !PT ;  /* 0x0000000f06007812 */ /* 0x002fca00078ec0ff */
[----:B---3--:R-:W-:-:S04]  /*0080*/  IMAD R7, R7, 0x10, R0 ;  /* 0x0000001007077824 */ /* 0x008fc800078e0200 */
[C---:B--2---:R-:W-:Y:S01]  /*0090*/  IMAD.WIDE R2, R7.reuse, 0x4, R2 ;  /* 0x0000000407027825 */ /* 0x044fe200078e0202 */
[----:B------:R-:W-:-:S13]  /*00a0*/  ISETP.GE.AND P0, PT, R7, 0x10, PT ;  /* 0x000000100700780c */ /* 0x000fda0003f06270 */
[----:B------:R1:W5:Y:S01]  /*00b0*/  @!P0 LDG.E R9, desc[UR4][R2.64] ;  /* 0x0000000402098981 */ /* 0x000362000c1e1900 */
[----:B------:R-:W-:Y:S01]  /*00c0*/  LOP3.LUT P0, RZ, R6, 0x10, RZ, 0xc0, !PT ;  /* 0x0000001006ff7812 */ /* 0x000fe2000780c0ff */
[----:B----4-:R-:W-:-:S03]  /*00d0*/  IMAD.WIDE R4, R7, 0x4, R4 ;  /* 0x0000000407047825 */ /* 0x010fc600078e0204 */
[----:B------:R-:W-:-:S13]  /*00e0*/  ISETP.LT.AND P0, PT, R7, 0x10, !P0 ;  /* 0x000000100700780c */ /* 0x000fda0004701270 */
[----:B-1----:R-:W-:Y:S05]  /*00f0*/  @!P0 EXIT ;  /* 0x000000000000894d */ /* 0x002fea0003800000 */
[----:B-----5:R-:W-:Y:S01]  /*0100*/  STG.E desc[UR4][R4.64], R9 ;  /* 0x0000000904007986 */ /* 0x020fe2000c101904 */
[----:B------:R-:W-:Y:S05]  /*0110*/  EXIT ;  /* 0x000000000000794d */ /* 0x000fea0003800000 */
.L_x_0:
[----:B------:R-:W-:-:S00]  /*0120*/  BRA `(.L_x_0) ;  /* 0xfffffffc00fc7947 */ /* 0x000fc0000383ffff */
[----:B------:R-:W-:-:S00]  /*0130*/  NOP ;  /* 0x0000000000007918 */ /* 0x000fc00000000000 */
        /* <DEDUP_REMOVED lines=12> */
.L_x_1:


//--------------------- .nv.constant0.triton_poi_fused_2 --------------------------
	.section	.nv.constant0.triton_poi_fused_2,"a",@progbits
	.sectionflags	@""
	.align	4
.nv.constant0.triton_poi_fused_2:
	.zero		548
